//
// Generated by NVIDIA NVVM Compiler
//
// Compiler Build ID: CL-36424714
// Cuda compilation tools, release 13.0, V13.0.88
// Based on NVVM 20.0.0
//

.version 9.0
.target sm_100
.address_size 64

	// .globl	_Z9reduce_v5ILi128EEvPfS0_

.visible .entry _Z9reduce_v5ILi128EEvPfS0_(
	.param .u64 .ptr .align 1 _Z9reduce_v5ILi128EEvPfS0__param_0,
	.param .u64 .ptr .align 1 _Z9reduce_v5ILi128EEvPfS0__param_1
)
{


	ret;

}


// ===== COMPILED SASS (sm_100) =====

	.target	sm_100

	.elftype	@"ET_EXEC"


//--------------------- .note.nv.tkinfo           --------------------------
	.section	.note.nv.tkinfo,"",@"SHT_NOTE"
	.sectionflags	@"SHF_NOTE_NV_TKINFO"
	.tkinfo
        /*0018*/ 	.word	0x00000002
        /*0030*/ 	.string	""
        /*0030*/ 	.string	"ptxas"
        /*0030*/ 	.string	"Cuda compilation tools, release 13.0, V13.0.88"
        /*0030*/ 	.string	"Build cuda_13.0.r13.0/compiler.36424714_0"
        /*0030*/ 	.string	"-arch sm_100 -m 64 "



//--------------------- .note.nv.cuinfo           --------------------------
	.section	.note.nv.cuinfo,"",@"SHT_NOTE"
	.sectionflags	@"SHF_NOTE_NV_CUINFO"
        /*0018*/ 	.short	0x0002
        /*001a*/ 	.short	0x0064
        /*001c*/ 	.short	0x0082
	.zero		2


//--------------------- .nv.info                  --------------------------
	.section	.nv.info,"",@"SHT_CUDA_INFO"
	.align	4


	//----- nvinfo : EIATTR_REGCOUNT
	.align		4
        /*0000*/ 	.byte	0x04, 0x2f
        /*0002*/ 	.short	(.L_1 - .L_0)
	.align		4
.L_0:
        /*0004*/ 	.word	index@(_Z9reduce_v5ILi128EEvPfS0_)
        /*0008*/ 	.word	0x00000004


	//----- nvinfo : EIATTR_FRAME_SIZE
	.align		4
.L_1:
        /*000c*/ 	.byte	0x04, 0x11
        /*000e*/ 	.short	(.L_3 - .L_2)
	.align		4
.L_2:
        /*0010*/ 	.word	index@(_Z9reduce_v5ILi128EEvPfS0_)
        /*0014*/ 	.word	0x00000000


	//----- nvinfo : EIATTR_MIN_STACK_SIZE
	.align		4
.L_3:
        /*0018*/ 	.byte	0x04, 0x12
        /*001a*/ 	.short	(.L_5 - .L_4)
	.align		4
.L_4:
        /*001c*/ 	.word	index@(_Z9reduce_v5ILi128EEvPfS0_)
        /*0020*/ 	.word	0x00000000
.L_5:


//--------------------- .nv.compat                --------------------------
	.section	.nv.compat,"",@"SHT_CUDA_COMPAT_INFO"
	.align	4
        /*0000*/ 	.byte	0x02, 0x09, 0x00, 0x00, 0x02, 0x02, 0x01, 0x00, 0x02, 0x05, 0x05, 0x00, 0x03, 0x07, 0x01, 0x01
        /*0010*/ 	.byte	0x02, 0x03, 0x00, 0x00, 0x02, 0x06, 0x01, 0x00, 0x04, 0x0b, 0x08, 0x00, 0x09, 0x00, 0x00, 0x00
        /*0020*/ 	.byte	0x00, 0x00, 0x00, 0x00


//--------------------- .nv.info._Z9reduce_v5ILi128EEvPfS0_ --------------------------
	.section	.nv.info._Z9reduce_v5ILi128EEvPfS0_,"",@"SHT_CUDA_INFO"
	.sectionflags	@""
	.align	4


	//----- nvinfo : EIATTR_CUDA_API_VERSION
	.align		4
        /*0000*/ 	.byte	0x04, 0x37
        /*0002*/ 	.short	(.L_7 - .L_6)
.L_6:
        /*0004*/ 	.word	0x00000082


	//----- nvinfo : EIATTR_KPARAM_INFO
	.align		4
.L_7:
        /*0008*/ 	.byte	0x04, 0x17
        /*000a*/ 	.short	(.L_9 - .L_8)
.L_8:
        /*000c*/ 	.word	0x00000000
        /*0010*/ 	.short	0x0001
        /*0012*/ 	.short	0x0008
        /*0014*/ 	.byte	0x00, 0xf5, 0x21, 0x00


	//----- nvinfo : EIATTR_KPARAM_INFO
	.align		4
.L_9:
        /*0018*/ 	.byte	0x04, 0x17
        /*001a*/ 	.short	(.L_11 - .L_10)
.L_10:
        /*001c*/ 	.word	0x00000000
        /*0020*/ 	.short	0x0000
        /*0022*/ 	.short	0x0000
        /*0024*/ 	.byte	0x00, 0xf5, 0x21, 0x00


	//----- nvinfo : EIATTR_SPARSE_MMA_MASK
	.align		4
.L_11:
        /*0028*/ 	.byte	0x03, 0x50
        /*002a*/ 	.short	0x0000


	//----- nvinfo : EIATTR_MAXREG_COUNT
	.align		4
        /*002c*/ 	.byte	0x03, 0x1b
        /*002e*/ 	.short	0x00ff


	//----- nvinfo : EIATTR_MERCURY_ISA_VERSION
	.align		4
        /*0030*/ 	.byte	0x03, 0x5f
        /*0032*/ 	.short	0x0101


	//----- nvinfo : EIATTR_VRC_CTA_INIT_COUNT
	.align		4
        /*0034*/ 	.byte	0x02, 0x4a
	.zero		1
	.zero		1


	//----- nvinfo : EIATTR_EXIT_INSTR_OFFSETS
	.align		4
        /*0038*/ 	.byte	0x04, 0x1c
        /*003a*/ 	.short	(.L_13 - .L_12)


	//   ....[0]....
.L_12:
        /*003c*/ 	.word	0x00000010


	//----- nvinfo : EIATTR_CBANK_PARAM_SIZE
	.align		4
.L_13:
        /*0040*/ 	.byte	0x03, 0x19
        /*0042*/ 	.short	0x0010


	//----- nvinfo : EIATTR_PARAM_CBANK
	.align		4
        /*0044*/ 	.byte	0x04, 0x0a
        /*0046*/ 	.short	(.L_15 - .L_14)
	.align		4
.L_14:
        /*0048*/ 	.word	index@(.nv.constant0._Z9reduce_v5ILi128EEvPfS0_)
        /*004c*/ 	.short	0x0380
        /*004e*/ 	.short	0x0010


	//----- nvinfo : EIATTR_SW_WAR
	.align		4
.L_15:
        /*0050*/ 	.byte	0x04, 0x36
        /*0052*/ 	.short	(.L_17 - .L_16)
.L_16:
        /*0054*/ 	.word	0x00000008
.L_17:


//--------------------- .nv.callgraph             --------------------------
	.section	.nv.callgraph,"",@"SHT_CUDA_CALLGRAPH"
	.align	4
	.sectionentsize	8
	.align		4
        /*0000*/ 	.word	0x00000000
	.align		4
        /*0004*/ 	.word	0xffffffff
	.align		4
        /*0008*/ 	.word	0x00000000
	.align		4
        /*000c*/ 	.word	0xfffffffe
	.align		4
        /*0010*/ 	.word	0x00000000
	.align		4
        /*0014*/ 	.word	0xfffffffd
	.align		4
        /*0018*/ 	.word	0x00000000
	.align		4
        /*001c*/ 	.word	0xfffffffc


//--------------------- .text._Z9reduce_v5ILi128EEvPfS0_ --------------------------
	.section	.text._Z9reduce_v5ILi128EEvPfS0_,"ax",@progbits
	.align	128
        .global         _Z9reduce_v5ILi128EEvPfS0_
        .type           _Z9reduce_v5ILi128EEvPfS0_,@function
        .size           _Z9reduce_v5ILi128EEvPfS0_,(.L_x_1 - _Z9reduce_v5ILi128EEvPfS0_)
        .other          _Z9reduce_v5ILi128EEvPfS0_,@"STO_CUDA_ENTRY STV_DEFAULT"
_Z9reduce_v5ILi128EEvPfS0_:
.text._Z9reduce_v5ILi128EEvPfS0_:
[----:B------:R-:W-:Y:S01]  /*0000*/  LDC R1, c[0x0][0x37c] ;  /* 0x0000df00ff017b82 */ /* 0x000fe20000000800 */
[----:B------:R-:W-:Y:S05]  /*0010*/  EXIT ;  /* 0x000000000000794d */ /* 0x000fea0003800000 */
.L_x_0:
[----:B------:R-:W-:-:S00]  /*0020*/  BRA `(.L_x_0) ;  /* 0xfffffffc00fc7947 */ /* 0x000fc0000383ffff */
[----:B------:R-:W-:-:S00]  /*0030*/  NOP ;  /* 0x0000000000007918 */ /* 0x000fc00000000000 */
        /* <DEDUP_REMOVED lines=12> */
.L_x_1:


//--------------------- .nv.shared.reserved.0     --------------------------
	.section	.nv.shared.reserved.0,"aw",@nobits
	.weak		__nv_reservedSMEM_offset_0_alias
	.size		__nv_reservedSMEM_offset_0_alias, 0, 64
	.other		__nv_reservedSMEM_offset_0_alias,@"STO_CUDA_RESERVED_SHARED STV_DEFAULT"
__nv_reservedSMEM_offset_0_alias:
	.zero		0
	.zero		64


//--------------------- .nv.constant0._Z9reduce_v5ILi128EEvPfS0_ --------------------------
	.section	.nv.constant0._Z9reduce_v5ILi128EEvPfS0_,"a",@progbits
	.sectionflags	@""
	.align	4
.nv.constant0._Z9reduce_v5ILi128EEvPfS0_:
	.zero		912


//--------------------- SYMBOLS --------------------------

	.type		.nv.reservedSmem.offset0,@object
	.size		.nv.reservedSmem.offset0,0x4
